	.headerflags	@"EF_CUDA_TEXMODE_UNIFIED EF_CUDA_64BIT_ADDRESS EF_CUDA_ACCELERATORS EF_CUDA_SM90 EF_CUDA_VIRTUAL_SM(EF_CUDA_SM90)"
	.elftype	@"ET_EXEC"


//--------------------- .nv.info                  --------------------------
	.section	.nv.info,"",@"SHT_CUDA_INFO"
	.align	4


	//----- nvinfo : EIATTR_REGCOUNT
	.align		4
        /*0000*/ 	.byte	0x04, 0x2f
        /*0002*/ 	.short	(.L_3 - .L_2)
	.align		4
.L_2:
        /*0004*/ 	.word	index@(triton_poi_fused__native_batch_norm_legit_no_training_relu_13)
        /*0008*/ 	.word	0x00000011


	//----- nvinfo : EIATTR_MIN_STACK_SIZE
	.align		4
.L_3:
        /*000c*/ 	.byte	0x04, 0x12
        /*000e*/ 	.short	(.L_5 - .L_4)
	.align		4
.L_4:
        /*0010*/ 	.word	index@(triton_poi_fused__native_batch_norm_legit_no_training_relu_13)
        /*0014*/ 	.word	0x00000000


	//----- nvinfo : EIATTR_FRAME_SIZE
	.align		4
.L_5:
        /*0018*/ 	.byte	0x04, 0x11
        /*001a*/ 	.short	(.L_7 - .L_6)
	.align		4
.L_6:
        /*001c*/ 	.word	index@(triton_poi_fused__native_batch_norm_legit_no_training_relu_13)
        /*0020*/ 	.word	0x00000000


	//----- nvinfo : EIATTR_MIN_STACK_SIZE
	.align		4
.L_7:
        /*0024*/ 	.byte	0x04, 0x12
        /*0026*/ 	.short	(.L_9 - .L_8)
	.align		4
.L_8:
        /*0028*/ 	.word	index@(triton_poi_fused__native_batch_norm_legit_no_training_relu_13)
        /*002c*/ 	.word	0x00000000
.L_9:


//--------------------- .nv.info.triton_poi_fused__native_batch_norm_legit_no_training_relu_13 --------------------------
	.section	.nv.info.triton_poi_fused__native_batch_norm_legit_no_training_relu_13,"",@"SHT_CUDA_INFO"
	.sectionflags	@""
	.align	4


	//----- nvinfo : EIATTR_CUDA_API_VERSION
	.align		4
        /*0000*/ 	.byte	0x04, 0x37
        /*0002*/ 	.short	(.L_11 - .L_10)
.L_10:
        /*0004*/ 	.word	0x0000007c


	//----- nvinfo : EIATTR_KPARAM_INFO
	.align		4
.L_11:
        /*0008*/ 	.byte	0x04, 0x17
        /*000a*/ 	.short	(.L_13 - .L_12)
.L_12:
        /*000c*/ 	.word	0x00000000
        /*0010*/ 	.short	0x0006
        /*0012*/ 	.short	0x0030
        /*0014*/ 	.byte	0x00, 0xf0, 0x11, 0x00


	//----- nvinfo : EIATTR_KPARAM_INFO
	.align		4
.L_13:
        /*0018*/ 	.byte	0x04, 0x17
        /*001a*/ 	.short	(.L_15 - .L_14)
.L_14:
        /*001c*/ 	.word	0x00000000
        /*0020*/ 	.short	0x0005
        /*0022*/ 	.short	0x0028
        /*0024*/ 	.byte	0x00, 0xf4, 0x21, 0x00


	//----- nvinfo : EIATTR_KPARAM_INFO
	.align		4
.L_15:
        /*0028*/ 	.byte	0x04, 0x17
        /*002a*/ 	.short	(.L_17 - .L_16)
.L_16:
        /*002c*/ 	.word	0x00000000
        /*0030*/ 	.short	0x0004
        /*0032*/ 	.short	0x0020
        /*0034*/ 	.byte	0x00, 0xf4, 0x21, 0x00


	//----- nvinfo : EIATTR_KPARAM_INFO
	.align		4
.L_17:
        /*0038*/ 	.byte	0x04, 0x17
        /*003a*/ 	.short	(.L_19 - .L_18)
.L_18:
        /*003c*/ 	.word	0x00000000
        /*0040*/ 	.short	0x0003
        /*0042*/ 	.short	0x0018
        /*0044*/ 	.byte	0x00, 0xf4, 0x21, 0x00


	//----- nvinfo : EIATTR_KPARAM_INFO
	.align		4
.L_19:
        /*0048*/ 	.byte	0x04, 0x17
        /*004a*/ 	.short	(.L_21 - .L_20)
.L_20:
        /*004c*/ 	.word	0x00000000
        /*0050*/ 	.short	0x0002
        /*0052*/ 	.short	0x0010
        /*0054*/ 	.byte	0x00, 0xf4, 0x21, 0x00


	//----- nvinfo : EIATTR_KPARAM_INFO
	.align		4
.L_21:
        /*0058*/ 	.byte	0x04, 0x17
        /*005a*/ 	.short	(.L_23 - .L_22)
.L_22:
        /*005c*/ 	.word	0x00000000
        /*0060*/ 	.short	0x0001
        /*0062*/ 	.short	0x0008
        /*0064*/ 	.byte	0x00, 0xf4, 0x21, 0x00


	//----- nvinfo : EIATTR_KPARAM_INFO
	.align		4
.L_23:
        /*0068*/ 	.byte	0x04, 0x17
        /*006a*/ 	.short	(.L_25 - .L_24)
.L_24:
        /*006c*/ 	.word	0x00000000
        /*0070*/ 	.short	0x0000
        /*0072*/ 	.short	0x0000
        /*0074*/ 	.byte	0x00, 0xf4, 0x21, 0x00


	//----- nvinfo : EIATTR_SPARSE_MMA_MASK
	.align		4
.L_25:
        /*0078*/ 	.byte	0x03, 0x50
        /*007a*/ 	.short	0x0000


	//----- nvinfo : EIATTR_MAXREG_COUNT
	.align		4
        /*007c*/ 	.byte	0x03, 0x1b
        /*007e*/ 	.short	0x00ff


	//----- nvinfo : EIATTR_EXIT_INSTR_OFFSETS
	.align		4
        /*0080*/ 	.byte	0x04, 0x1c
        /*0082*/ 	.short	(.L_27 - .L_26)


	//   ....[0]....
.L_26:
        /*0084*/ 	.word	0x00000350


	//----- nvinfo : EIATTR_REQNTID
	.align		4
.L_27:
        /*0088*/ 	.byte	0x04, 0x10
        /*008a*/ 	.short	(.L_29 - .L_28)
.L_28:
        /*008c*/ 	.word	0x00000100
        /*0090*/ 	.word	0x00000001
        /*0094*/ 	.word	0x00000001


	//----- nvinfo : EIATTR_CBANK_PARAM_SIZE
	.align		4
.L_29:
        /*0098*/ 	.byte	0x03, 0x19
        /*009a*/ 	.short	0x0034


	//----- nvinfo : EIATTR_PARAM_CBANK
	.align		4
        /*009c*/ 	.byte	0x04, 0x0a
        /*009e*/ 	.short	(.L_31 - .L_30)
	.align		4
.L_30:
        /*00a0*/ 	.word	index@(.nv.constant0.triton_poi_fused__native_batch_norm_legit_no_training_relu_13)
        /*00a4*/ 	.short	0x0210
        /*00a6*/ 	.short	0x0034


	//----- nvinfo : EIATTR_SW_WAR
	.align		4
.L_31:
        /*00a8*/ 	.byte	0x04, 0x36
        /*00aa*/ 	.short	(.L_33 - .L_32)
.L_32:
        /*00ac*/ 	.word	0x00000008
.L_33:


//--------------------- .nv.callgraph             --------------------------
	.section	.nv.callgraph,"",@"SHT_CUDA_CALLGRAPH"
	.align	4
	.sectionentsize	8
	.align		4
        /*0000*/ 	.word	0x00000000
	.align		4
        /*0004*/ 	.word	0xffffffff
	.align		4
        /*0008*/ 	.word	0x00000000
	.align		4
        /*000c*/ 	.word	0xfffffffe
	.align		4
        /*0010*/ 	.word	0x00000000
	.align		4
        /*0014*/ 	.word	0xfffffffd
	.align		4
        /*0018*/ 	.word	0x00000000
	.align		4
        /*001c*/ 	.word	0xfffffffc


//--------------------- .nv.constant4             --------------------------
	.section	.nv.constant4,"a",@progbits
	.align	8
	.align		8
.nv.constant4:
        /*0000*/ 	.dword	_$_str
	.align		8
        /*0008*/ 	.dword	_$_str_$_2


//--------------------- .text.triton_poi_fused__native_batch_norm_legit_no_training_relu_13 --------------------------
	.section	.text.triton_poi_fused__native_batch_norm_legit_no_training_relu_13,"ax",@progbits
	.align	128
        .global         triton_poi_fused__native_batch_norm_legit_no_training_relu_13
        .type           triton_poi_fused__native_batch_norm_legit_no_training_relu_13,@function
        .size           triton_poi_fused__native_batch_norm_legit_no_training_relu_13,(.L_x_1 - triton_poi_fused__native_batch_norm_legit_no_training_relu_13)
        .other          triton_poi_fused__native_batch_norm_legit_no_training_relu_13,@"STO_CUDA_ENTRY STV_DEFAULT"
triton_poi_fused__native_batch_norm_legit_no_training_relu_13:
.text.triton_poi_fused__native_batch_norm_legit_no_training_relu_13:
[----:B------:R-:W-:Y:S01]  /*0000*/  LDC R1, c[0x0][0x28] ;  /* 0x00000a00ff017b82 */ /* 0x000fe20000000800 */
[----:B------:R-:W1:Y:S07]  /*0010*/  S2R R0, SR_TID.X ;  /* 0x0000000000007919 */ /* 0x000e6e0000002100 */
[----:B------:R-:W2:Y:S01]  /*0020*/  LDC.64 R6, c[0x0][0x220] ;  /* 0x00008800ff067b82 */ /* 0x000ea20000000a00 */
[----:B------:R-:W-:Y:S01]  /*0030*/  ULDC.64 UR4, c[0x0][0x208] ;  /* 0x0000820000047ab9 */ /* 0x000fe20000000a00 */
[----:B------:R-:W3:Y:S06]  /*0040*/  S2R R5, SR_CTAID.X ;  /* 0x0000000000057919 */ /* 0x000eec0000002500 */
[----:B------:R-:W4:Y:S08]  /*0050*/  LDC.64 R8, c[0x0][0x228] ;  /* 0x00008a00ff087b82 */ /* 0x000f300000000a00 */
[----:B------:R-:W5:Y:S01]  /*0060*/  LDC.64 R10, c[0x0][0x230] ;  /* 0x00008c00ff0a7b82 */ /* 0x000f620000000a00 */
[----:B-1----:R-:W-:-:S02]  /*0070*/  SHF.L.U32 R0, R0, 0x1, RZ ;  /* 0x0000000100007819 */ /* 0x002fc400000006ff */
[----:B---3--:R-:W-:Y:S02]  /*0080*/  SHF.R.S32.HI R3, RZ, 0x16, R5 ;  /* 0x00000016ff037819 */ /* 0x008fe40000011405 */
[----:B------:R-:W-:Y:S02]  /*0090*/  LOP3.LUT R0, R0, 0x1fe, RZ, 0xc0, !PT ;  /* 0x000001fe00007812 */ /* 0x000fe400078ec0ff */
[----:B------:R-:W-:Y:S02]  /*00a0*/  SGXT R3, R3, 0x1 ;  /* 0x000000010303781a */ /* 0x000fe40000000200 */
[----:B------:R-:W-:Y:S02]  /*00b0*/  LEA R0, R5, R0, 0x9 ;  /* 0x0000000005007211 */ /* 0x000fe400078e48ff */
[----:B------:R-:W1:Y:S02]  /*00c0*/  LDC.64 R4, c[0x0][0x218] ;  /* 0x00008600ff047b82 */ /* 0x000e640000000a00 */
[----:B------:R-:W-:-:S04]  /*00d0*/  LEA.HI R3, R3, R0, RZ, 0x8 ;  /* 0x0000000003037211 */ /* 0x000fc800078f40ff */
[----:B------:R-:W-:-:S04]  /*00e0*/  SHF.R.S32.HI R3, RZ, 0x8, R3 ;  /* 0x00000008ff037819 */ /* 0x000fc80000011403 */
[----:B------:R-:W-:-:S04]  /*00f0*/  LEA.HI R2, R3, R3, RZ, 0x7 ;  /* 0x0000000303027211 */ /* 0x000fc800078f38ff */
[----:B------:R-:W-:-:S04]  /*0100*/  LOP3.LUT R2, R2, 0xffffff80, RZ, 0xc0, !PT ;  /* 0xffffff8002027812 */ /* 0x000fc800078ec0ff */
[----:B------:R-:W-:Y:S02]  /*0110*/  IADD3 R13, R3, -R2, RZ ;  /* 0x80000002030d7210 */ /* 0x000fe40007ffe0ff */
[----:B------:R-:W3:Y:S03]  /*0120*/  LDC.64 R2, c[0x0][0x210] ;  /* 0x00008400ff027b82 */ /* 0x000ee60000000a00 */
[----:B--2---:R-:W-:-:S06]  /*0130*/  IMAD.WIDE R6, R13, 0x4, R6 ;  /* 0x000000040d067825 */ /* 0x004fcc00078e0206 */
[----:B------:R-:W2:Y:S01]  /*0140*/  LDG.E.EL R6, desc[UR4][R6.64] ;  /* 0x0000000406067981 */ /* 0x000ea2000c2e1900 */
[----:B-1----:R-:W-:-:S05]  /*0150*/  IMAD.WIDE R4, R13, 0x4, R4 ;  /* 0x000000040d047825 */ /* 0x002fca00078e0204 */
[----:B------:R1:W2:Y:S01]  /*0160*/  LDG.E.EL R12, desc[UR4][R4.64] ;  /* 0x00000004040c7981 */ /* 0x0002a2000c2e1900 */
[----:B---3--:R-:W-:Y:S01]  /*0170*/  IMAD.WIDE R2, R0, 0x4, R2 ;  /* 0x0000000400027825 */ /* 0x008fe200078e0202 */
[----:B------:R-:W-:Y:S01]  /*0180*/  HFMA2.MMA R14, -RZ, RZ, 1.625, 0 ;  /* 0x3e800000ff0e7435 */ /* 0x000fe200000001ff */
[----:B-1----:R-:W1:Y:S04]  /*0190*/  LDC.64 R4, c[0x0][0x238] ;  /* 0x00008e00ff047b82 */ /* 0x002e680000000a00 */
[----:B------:R-:W3:Y:S01]  /*01a0*/  LDG.E.64 R2, desc[UR4][R2.64] ;  /* 0x0000000402027981 */ /* 0x000ee2000c1e1b00 */
[----:B----4-:R-:W-:-:S04]  /*01b0*/  IMAD.WIDE R8, R13, 0x4, R8 ;  /* 0x000000040d087825 */ /* 0x010fc800078e0208 */
[----:B-----5:R-:W-:Y:S02]  /*01c0*/  IMAD.WIDE R10, R13, 0x4, R10 ;  /* 0x000000040d0a7825 */ /* 0x020fe400078e020a */
[----:B------:R-:W4:Y:S04]  /*01d0*/  LDG.E.EL R8, desc[UR4][R8.64] ;  /* 0x0000000408087981 */ /* 0x000f28000c2e1900 */
[----:B------:R-:W4:Y:S01]  /*01e0*/  LDG.E.EL R11, desc[UR4][R10.64] ;  /* 0x000000040a0b7981 */ /* 0x000f22000c2e1900 */
[----:B-1----:R-:W-:-:S04]  /*01f0*/  IMAD.WIDE R4, R0, 0x4, R4 ;  /* 0x0000000400047825 */ /* 0x002fc800078e0204 */
[----:B--2---:R-:W-:-:S04]  /*0200*/  FADD R6, R6, 9.9999997473787516356e-06 ;  /* 0x3727c5ac06067421 */ /* 0x004fc80000000000 */
[----:B------:R-:W1:Y:S02]  /*0210*/  MUFU.SQRT R7, R6 ;  /* 0x0000000600077308 */ /* 0x000e640000002000 */
[C---:B-1----:R-:W-:Y:S02]  /*0220*/  FSETP.GT.AND P0, PT, R7.reuse, 8.50705917302346158658e+37, PT ;  /* 0x7e8000000700780b */ /* 0x042fe40003f04000 */
[----:B------:R-:W-:-:S11]  /*0230*/  FSETP.GEU.AND P1, PT, R7, 1.175494350822287508e-38, PT ;  /* 0x008000000700780b */ /* 0x000fd60003f2e000 */
[----:B------:R-:W-:-:S04]  /*0240*/  @P0 FMUL R7, R7, 0.25 ;  /* 0x3e80000007070820 */ /* 0x000fc80000400000 */
[----:B------:R-:W-:-:S06]  /*0250*/  @!P1 FMUL R7, R7, 16777216 ;  /* 0x4b80000007079820 */ /* 0x000fcc0000400000 */
[----:B------:R-:W1:Y:S01]  /*0260*/  MUFU.RCP R7, R7 ;  /* 0x0000000700077308 */ /* 0x000e620000001000 */
[----:B------:R-:W-:Y:S01]  /*0270*/  FSEL R14, R14, 1, P0 ;  /* 0x3f8000000e0e7808 */ /* 0x000fe20000000000 */
[----:B---3--:R-:W-:-:S04]  /*0280*/  FADD R2, R2, -R12 ;  /* 0x8000000c02027221 */ /* 0x008fc80000000000 */
[----:B------:R-:W-:Y:S01]  /*0290*/  @!P1 FMUL R14, R14, 16777216 ;  /* 0x4b8000000e0e9820 */ /* 0x000fe20000400000 */
[----:B------:R-:W-:-:S03]  /*02a0*/  FADD R3, R3, -R12 ;  /* 0x8000000c03037221 */ /* 0x000fc60000000000 */
[----:B-1----:R-:W-:-:S04]  /*02b0*/  FMUL R14, R7, R14 ;  /* 0x0000000e070e7220 */ /* 0x002fc80000400000 */
[-C--:B------:R-:W-:Y:S01]  /*02c0*/  FMUL R2, R2, R14.reuse ;  /* 0x0000000e02027220 */ /* 0x080fe20000400000 */
[----:B------:R-:W-:-:S03]  /*02d0*/  FMUL R14, R3, R14 ;  /* 0x0000000e030e7220 */ /* 0x000fc60000400000 */
[C-C-:B----4-:R-:W-:Y:S01]  /*02e0*/  FFMA R2, R8.reuse, R2, R11.reuse ;  /* 0x0000000208027223 */ /* 0x150fe2000000000b */
[----:B------:R-:W-:-:S04]  /*02f0*/  FFMA R14, R8, R14, R11 ;  /* 0x0000000e080e7223 */ /* 0x000fc8000000000b */
[----:B------:R-:W-:Y:S02]  /*0300*/  FSETP.GEU.AND P0, PT, R2, RZ, PT ;  /* 0x000000ff0200720b */ /* 0x000fe40003f0e000 */
[----:B------:R-:W-:Y:S02]  /*0310*/  FSETP.GEU.AND P1, PT, R14, RZ, PT ;  /* 0x000000ff0e00720b */ /* 0x000fe40003f2e000 */
[----:B------:R-:W-:Y:S02]  /*0320*/  FSEL R2, R2, RZ, P0 ;  /* 0x000000ff02027208 */ /* 0x000fe40000000000 */
[----:B------:R-:W-:-:S05]  /*0330*/  FSEL R3, R14, RZ, P1 ;  /* 0x000000ff0e037208 */ /* 0x000fca0000800000 */
[----:B------:R-:W-:Y:S01]  /*0340*/  STG.E.64 desc[UR4][R4.64], R2 ;  /* 0x0000000204007986 */ /* 0x000fe2000c101b04 */
[----:B------:R-:W-:Y:S05]  /*0350*/  EXIT ;  /* 0x000000000000794d */ /* 0x000fea0003800000 */
.L_x_0:
[----:B------:R-:W-:-:S00]  /*0360*/  BRA `(.L_x_0) ;  /* 0xfffffffc00fc7947 */ /* 0x000fc0000383ffff */
[----:B------:R-:W-:-:S00]  /*0370*/  NOP ;  /* 0x0000000000007918 */ /* 0x000fc00000000000 */
        /* <DEDUP_REMOVED lines=8> */
.L_x_1:


//--------------------- .nv.global.init           --------------------------
	.section	.nv.global.init,"aw",@progbits
.nv.global.init:
	.type		_$_str,@object
	.size		_$_str,(_$_str_$_2 - _$_str)
_$_str:
        /*0000*/ 	.byte	0x5f, 0x5f, 0x43, 0x55, 0x44, 0x41, 0x5f, 0x46, 0x54, 0x5a, 0x00
	.type		_$_str_$_2,@object
	.size		_$_str_$_2,(.L_1 - _$_str_$_2)
_$_str_$_2:
        /*000b*/ 	.byte	0x5f, 0x5f, 0x43, 0x55, 0x44, 0x41, 0x5f, 0x50, 0x52, 0x45, 0x43, 0x5f, 0x53, 0x51, 0x52, 0x54
        /*001b*/ 	.byte	0x00
.L_1:


//--------------------- .nv.constant0.triton_poi_fused__native_batch_norm_legit_no_training_relu_13 --------------------------
	.section	.nv.constant0.triton_poi_fused__native_batch_norm_legit_no_training_relu_13,"a",@progbits
	.sectionflags	@""
	.align	4
.nv.constant0.triton_poi_fused__native_batch_norm_legit_no_training_relu_13:
	.zero		580
